//
// Generated by NVIDIA NVVM Compiler
//
// Compiler Build ID: CL-36424714
// Cuda compilation tools, release 13.0, V13.0.88
// Based on NVVM 20.0.0
//

.version 9.0
.target sm_100
.address_size 64

	// .globl	_Z16histogram_kernelPjS_jj
// _ZZ16histogram_kernelPjS_jjE5cache has been demoted

.visible .entry _Z16histogram_kernelPjS_jj(
	.param .u64 .ptr .align 1 _Z16histogram_kernelPjS_jj_param_0,
	.param .u64 .ptr .align 1 _Z16histogram_kernelPjS_jj_param_1,
	.param .u32 _Z16histogram_kernelPjS_jj_param_2,
	.param .u32 _Z16histogram_kernelPjS_jj_param_3
)
{
	.reg .pred 	%p<11>;
	.reg .b32 	%r<38>;
	.reg .b64 	%rd<11>;
	// demoted variable
	.shared .align 4 .b8 _ZZ16histogram_kernelPjS_jjE5cache[16384];
	ld.param.u64 	%rd3, [_Z16histogram_kernelPjS_jj_param_0];
	ld.param.u64 	%rd4, [_Z16histogram_kernelPjS_jj_param_1];
	ld.param.u32 	%r12, [_Z16histogram_kernelPjS_jj_param_2];
	ld.param.u32 	%r13, [_Z16histogram_kernelPjS_jj_param_3];
	cvta.to.global.u64 	%rd1, %rd4;
	mov.u32 	%r37, %tid.x;
	mov.u32 	%r14, %ctaid.x;
	mov.u32 	%r2, %ntid.x;
	mad.lo.s32 	%r36, %r14, %r2, %r37;
	setp.ge.u32 	%p1, %r2, %r13;
	shl.b32 	%r15, %r37, 2;
	mov.u32 	%r16, _ZZ16histogram_kernelPjS_jjE5cache;
	add.s32 	%r4, %r16, %r15;
	@%p1 bra 	$L__BB0_4;
	setp.ge.u32 	%p3, %r37, %r13;
	@%p3 bra 	$L__BB0_6;
	mov.u32 	%r35, %r37;
$L__BB0_3:
	shl.b32 	%r18, %r35, 2;
	add.s32 	%r20, %r16, %r18;
	mov.b32 	%r21, 0;
	st.shared.u32 	[%r20], %r21;
	add.s32 	%r35, %r35, %r2;
	setp.lt.u32 	%p4, %r35, %r13;
	@%p4 bra 	$L__BB0_3;
	bra.uni 	$L__BB0_6;
$L__BB0_4:
	setp.ge.u32 	%p2, %r37, %r13;
	@%p2 bra 	$L__BB0_6;
	mov.b32 	%r17, 0;
	st.shared.u32 	[%r4], %r17;
$L__BB0_6:
	bar.sync 	0;
	setp.ge.u32 	%p5, %r36, %r12;
	@%p5 bra 	$L__BB0_9;
	mov.u32 	%r22, %nctaid.x;
	mul.lo.s32 	%r7, %r2, %r22;
	cvta.to.global.u64 	%rd2, %rd3;
$L__BB0_8:
	mul.wide.s32 	%rd5, %r36, 4;
	add.s64 	%rd6, %rd2, %rd5;
	ld.global.u32 	%r23, [%rd6];
	shl.b32 	%r24, %r23, 2;
	add.s32 	%r26, %r16, %r24;
	atom.shared.add.u32 	%r27, [%r26], 1;
	add.s32 	%r36, %r36, %r7;
	setp.lt.u32 	%p6, %r36, %r12;
	@%p6 bra 	$L__BB0_8;
$L__BB0_9:
	setp.ge.u32 	%p7, %r2, %r13;
	bar.sync 	0;
	@%p7 bra 	$L__BB0_12;
	setp.ge.u32 	%p9, %r37, %r13;
	@%p9 bra 	$L__BB0_14;
$L__BB0_11:
	mul.wide.s32 	%rd9, %r37, 4;
	add.s64 	%rd10, %rd1, %rd9;
	shl.b32 	%r30, %r37, 2;
	add.s32 	%r32, %r16, %r30;
	ld.shared.u32 	%r33, [%r32];
	atom.global.add.u32 	%r34, [%rd10], %r33;
	add.s32 	%r37, %r37, %r2;
	setp.lt.u32 	%p10, %r37, %r13;
	@%p10 bra 	$L__BB0_11;
	bra.uni 	$L__BB0_14;
$L__BB0_12:
	setp.ge.u32 	%p8, %r37, %r13;
	@%p8 bra 	$L__BB0_14;
	mul.wide.u32 	%rd7, %r37, 4;
	add.s64 	%rd8, %rd1, %rd7;
	ld.shared.u32 	%r28, [%r4];
	atom.global.add.u32 	%r29, [%rd8], %r28;
$L__BB0_14:
	ret;

}
	// .globl	_Z14convert_kernelPjj
.visible .entry _Z14convert_kernelPjj(
	.param .u64 .ptr .align 1 _Z14convert_kernelPjj_param_0,
	.param .u32 _Z14convert_kernelPjj_param_1
)
{
	.reg .pred 	%p<3>;
	.reg .b32 	%r<8>;
	.reg .b64 	%rd<5>;

	ld.param.u64 	%rd2, [_Z14convert_kernelPjj_param_0];
	ld.param.u32 	%r2, [_Z14convert_kernelPjj_param_1];
	mov.u32 	%r3, %ctaid.x;
	mov.u32 	%r4, %ntid.x;
	mov.u32 	%r5, %tid.x;
	mad.lo.s32 	%r1, %r3, %r4, %r5;
	setp.ge.u32 	%p1, %r1, %r2;
	@%p1 bra 	$L__BB1_3;
	cvta.to.global.u64 	%rd3, %rd2;
	mul.wide.s32 	%rd4, %r1, 4;
	add.s64 	%rd1, %rd3, %rd4;
	ld.global.u32 	%r6, [%rd1];
	setp.lt.u32 	%p2, %r6, 128;
	@%p2 bra 	$L__BB1_3;
	mov.b32 	%r7, 127;
	st.global.u32 	[%rd1], %r7;
$L__BB1_3:
	ret;

}


// ===== COMPILED SASS (sm_100) =====

	.target	sm_100

	.elftype	@"ET_EXEC"


//--------------------- .note.nv.tkinfo           --------------------------
	.section	.note.nv.tkinfo,"",@"SHT_NOTE"
	.sectionflags	@"SHF_NOTE_NV_TKINFO"
	.tkinfo
        /*0018*/ 	.word	0x00000002
        /*0030*/ 	.string	""
        /*0030*/ 	.string	"ptxas"
        /*0030*/ 	.string	"Cuda compilation tools, release 13.0, V13.0.88"
        /*0030*/ 	.string	"Build cuda_13.0.r13.0/compiler.36424714_0"
        /*0030*/ 	.string	"-arch sm_100 -m 64 "



//--------------------- .note.nv.cuinfo           --------------------------
	.section	.note.nv.cuinfo,"",@"SHT_NOTE"
	.sectionflags	@"SHF_NOTE_NV_CUINFO"
        /*0018*/ 	.short	0x0002
        /*001a*/ 	.short	0x0064
        /*001c*/ 	.short	0x0082
	.zero		2


//--------------------- .nv.info                  --------------------------
	.section	.nv.info,"",@"SHT_CUDA_INFO"
	.align	4


	//----- nvinfo : EIATTR_REGCOUNT
	.align		4
        /*0000*/ 	.byte	0x04, 0x2f
        /*0002*/ 	.short	(.L_1 - .L_0)
	.align		4
.L_0:
        /*0004*/ 	.word	index@(_Z16histogram_kernelPjS_jj)
        /*0008*/ 	.word	0x0000000d


	//----- nvinfo : EIATTR_FRAME_SIZE
	.align		4
.L_1:
        /*000c*/ 	.byte	0x04, 0x11
        /*000e*/ 	.short	(.L_3 - .L_2)
	.align		4
.L_2:
        /*0010*/ 	.word	index@(_Z16histogram_kernelPjS_jj)
        /*0014*/ 	.word	0x00000000


	//----- nvinfo : EIATTR_REGCOUNT
	.align		4
.L_3:
        /*0018*/ 	.byte	0x04, 0x2f
        /*001a*/ 	.short	(.L_5 - .L_4)
	.align		4
.L_4:
        /*001c*/ 	.word	index@(_Z14convert_kernelPjj)
        /*0020*/ 	.word	0x00000008


	//----- nvinfo : EIATTR_FRAME_SIZE
	.align		4
.L_5:
        /*0024*/ 	.byte	0x04, 0x11
        /*0026*/ 	.short	(.L_7 - .L_6)
	.align		4
.L_6:
        /*0028*/ 	.word	index@(_Z14convert_kernelPjj)
        /*002c*/ 	.word	0x00000000


	//----- nvinfo : EIATTR_MIN_STACK_SIZE
	.align		4
.L_7:
        /*0030*/ 	.byte	0x04, 0x12
        /*0032*/ 	.short	(.L_9 - .L_8)
	.align		4
.L_8:
        /*0034*/ 	.word	index@(_Z14convert_kernelPjj)
        /*0038*/ 	.word	0x00000000


	//----- nvinfo : EIATTR_MIN_STACK_SIZE
	.align		4
.L_9:
        /*003c*/ 	.byte	0x04, 0x12
        /*003e*/ 	.short	(.L_11 - .L_10)
	.align		4
.L_10:
        /*0040*/ 	.word	index@(_Z16histogram_kernelPjS_jj)
        /*0044*/ 	.word	0x00000000
.L_11:


//--------------------- .nv.compat                --------------------------
	.section	.nv.compat,"",@"SHT_CUDA_COMPAT_INFO"
	.align	4
        /*0000*/ 	.byte	0x02, 0x09, 0x00, 0x00, 0x02, 0x02, 0x01, 0x00, 0x02, 0x05, 0x05, 0x00, 0x03, 0x07, 0x01, 0x01
        /*0010*/ 	.byte	0x02, 0x03, 0x00, 0x00, 0x02, 0x06, 0x01, 0x00, 0x04, 0x0b, 0x08, 0x00, 0x09, 0x00, 0x00, 0x00
        /*0020*/ 	.byte	0x00, 0x00, 0x00, 0x00


//--------------------- .nv.info._Z14convert_kernelPjj --------------------------
	.section	.nv.info._Z14convert_kernelPjj,"",@"SHT_CUDA_INFO"
	.sectionflags	@""
	.align	4


	//----- nvinfo : EIATTR_CUDA_API_VERSION
	.align		4
        /*0000*/ 	.byte	0x04, 0x37
        /*0002*/ 	.short	(.L_13 - .L_12)
.L_12:
        /*0004*/ 	.word	0x00000082


	//----- nvinfo : EIATTR_KPARAM_INFO
	.align		4
.L_13:
        /*0008*/ 	.byte	0x04, 0x17
        /*000a*/ 	.short	(.L_15 - .L_14)
.L_14:
        /*000c*/ 	.word	0x00000000
        /*0010*/ 	.short	0x0001
        /*0012*/ 	.short	0x0008
        /*0014*/ 	.byte	0x00, 0xf0, 0x11, 0x00


	//----- nvinfo : EIATTR_KPARAM_INFO
	.align		4
.L_15:
        /*0018*/ 	.byte	0x04, 0x17
        /*001a*/ 	.short	(.L_17 - .L_16)
.L_16:
        /*001c*/ 	.word	0x00000000
        /*0020*/ 	.short	0x0000
        /*0022*/ 	.short	0x0000
        /*0024*/ 	.byte	0x00, 0xf5, 0x21, 0x00


	//----- nvinfo : EIATTR_SPARSE_MMA_MASK
	.align		4
.L_17:
        /*0028*/ 	.byte	0x03, 0x50
        /*002a*/ 	.short	0x0000


	//----- nvinfo : EIATTR_MAXREG_COUNT
	.align		4
        /*002c*/ 	.byte	0x03, 0x1b
        /*002e*/ 	.short	0x00ff


	//----- nvinfo : EIATTR_MERCURY_ISA_VERSION
	.align		4
        /*0030*/ 	.byte	0x03, 0x5f
        /*0032*/ 	.short	0x0101


	//----- nvinfo : EIATTR_VRC_CTA_INIT_COUNT
	.align		4
        /*0034*/ 	.byte	0x02, 0x4a
	.zero		1
	.zero		1


	//----- nvinfo : EIATTR_EXIT_INSTR_OFFSETS
	.align		4
        /*0038*/ 	.byte	0x04, 0x1c
        /*003a*/ 	.short	(.L_19 - .L_18)


	//   ....[0]....
.L_18:
        /*003c*/ 	.word	0x00000070


	//   ....[1]....
        /*0040*/ 	.word	0x000000d0


	//   ....[2]....
        /*0044*/ 	.word	0x00000100


	//----- nvinfo : EIATTR_CBANK_PARAM_SIZE
	.align		4
.L_19:
        /*0048*/ 	.byte	0x03, 0x19
        /*004a*/ 	.short	0x000c


	//----- nvinfo : EIATTR_PARAM_CBANK
	.align		4
        /*004c*/ 	.byte	0x04, 0x0a
        /*004e*/ 	.short	(.L_21 - .L_20)
	.align		4
.L_20:
        /*0050*/ 	.word	index@(.nv.constant0._Z14convert_kernelPjj)
        /*0054*/ 	.short	0x0380
        /*0056*/ 	.short	0x000c


	//----- nvinfo : EIATTR_SW_WAR
	.align		4
.L_21:
        /*0058*/ 	.byte	0x04, 0x36
        /*005a*/ 	.short	(.L_23 - .L_22)
.L_22:
        /*005c*/ 	.word	0x00000008
.L_23:


//--------------------- .nv.info._Z16histogram_kernelPjS_jj --------------------------
	.section	.nv.info._Z16histogram_kernelPjS_jj,"",@"SHT_CUDA_INFO"
	.sectionflags	@""
	.align	4


	//----- nvinfo : EIATTR_CUDA_API_VERSION
	.align		4
        /*0000*/ 	.byte	0x04, 0x37
        /*0002*/ 	.short	(.L_25 - .L_24)
.L_24:
        /*0004*/ 	.word	0x00000082


	//----- nvinfo : EIATTR_KPARAM_INFO
	.align		4
.L_25:
        /*0008*/ 	.byte	0x04, 0x17
        /*000a*/ 	.short	(.L_27 - .L_26)
.L_26:
        /*000c*/ 	.word	0x00000000
        /*0010*/ 	.short	0x0003
        /*0012*/ 	.short	0x0014
        /*0014*/ 	.byte	0x00, 0xf0, 0x11, 0x00


	//----- nvinfo : EIATTR_KPARAM_INFO
	.align		4
.L_27:
        /*0018*/ 	.byte	0x04, 0x17
        /*001a*/ 	.short	(.L_29 - .L_28)
.L_28:
        /*001c*/ 	.word	0x00000000
        /*0020*/ 	.short	0x0002
        /*0022*/ 	.short	0x0010
        /*0024*/ 	.byte	0x00, 0xf0, 0x11, 0x00


	//----- nvinfo : EIATTR_KPARAM_INFO
	.align		4
.L_29:
        /*0028*/ 	.byte	0x04, 0x17
        /*002a*/ 	.short	(.L_31 - .L_30)
.L_30:
        /*002c*/ 	.word	0x00000000
        /*0030*/ 	.short	0x0001
        /*0032*/ 	.short	0x0008
        /*0034*/ 	.byte	0x00, 0xf5, 0x21, 0x00


	//----- nvinfo : EIATTR_KPARAM_INFO
	.align		4
.L_31:
        /*0038*/ 	.byte	0x04, 0x17
        /*003a*/ 	.short	(.L_33 - .L_32)
.L_32:
        /*003c*/ 	.word	0x00000000
        /*0040*/ 	.short	0x0000
        /*0042*/ 	.short	0x0000
        /*0044*/ 	.byte	0x00, 0xf5, 0x21, 0x00


	//----- nvinfo : EIATTR_SPARSE_MMA_MASK
	.align		4
.L_33:
        /*0048*/ 	.byte	0x03, 0x50
        /*004a*/ 	.short	0x0000


	//----- nvinfo : EIATTR_MAXREG_COUNT
	.align		4
        /*004c*/ 	.byte	0x03, 0x1b
        /*004e*/ 	.short	0x00ff


	//----- nvinfo : EIATTR_NUM_BARRIERS
	.align		4
        /*0050*/ 	.byte	0x02, 0x4c
        /*0052*/ 	.byte	0x01
	.zero		1


	//----- nvinfo : EIATTR_MERCURY_ISA_VERSION
	.align		4
        /*0054*/ 	.byte	0x03, 0x5f
        /*0056*/ 	.short	0x0101


	//----- nvinfo : EIATTR_VRC_CTA_INIT_COUNT
	.align		4
        /*0058*/ 	.byte	0x02, 0x4a
	.zero		1
	.zero		1


	//----- nvinfo : EIATTR_EXIT_INSTR_OFFSETS
	.align		4
        /*005c*/ 	.byte	0x04, 0x1c
        /*005e*/ 	.short	(.L_35 - .L_34)


	//   ....[0]....
.L_34:
        /*0060*/ 	.word	0x000002d0


	//   ....[1]....
        /*0064*/ 	.word	0x00000360


	//   ....[2]....
        /*0068*/ 	.word	0x00000380


	//   ....[3]....
        /*006c*/ 	.word	0x000003d0


	//----- nvinfo : EIATTR_CRS_STACK_SIZE
	.align		4
.L_35:
        /*0070*/ 	.byte	0x04, 0x1e
        /*0072*/ 	.short	(.L_37 - .L_36)
.L_36:
        /*0074*/ 	.word	0x00000000


	//----- nvinfo : EIATTR_CBANK_PARAM_SIZE
	.align		4
.L_37:
        /*0078*/ 	.byte	0x03, 0x19
        /*007a*/ 	.short	0x0018


	//----- nvinfo : EIATTR_PARAM_CBANK
	.align		4
        /*007c*/ 	.byte	0x04, 0x0a
        /*007e*/ 	.short	(.L_39 - .L_38)
	.align		4
.L_38:
        /*0080*/ 	.word	index@(.nv.constant0._Z16histogram_kernelPjS_jj)
        /*0084*/ 	.short	0x0380
        /*0086*/ 	.short	0x0018


	//----- nvinfo : EIATTR_SW_WAR
	.align		4
.L_39:
        /*0088*/ 	.byte	0x04, 0x36
        /*008a*/ 	.short	(.L_41 - .L_40)
.L_40:
        /*008c*/ 	.word	0x00000008
.L_41:


//--------------------- .nv.callgraph             --------------------------
	.section	.nv.callgraph,"",@"SHT_CUDA_CALLGRAPH"
	.align	4
	.sectionentsize	8
	.align		4
        /*0000*/ 	.word	0x00000000
	.align		4
        /*0004*/ 	.word	0xffffffff
	.align		4
        /*0008*/ 	.word	0x00000000
	.align		4
        /*000c*/ 	.word	0xfffffffe
	.align		4
        /*0010*/ 	.word	0x00000000
	.align		4
        /*0014*/ 	.word	0xfffffffd
	.align		4
        /*0018*/ 	.word	0x00000000
	.align		4
        /*001c*/ 	.word	0xfffffffc


//--------------------- .text._Z14convert_kernelPjj --------------------------
	.section	.text._Z14convert_kernelPjj,"ax",@progbits
	.align	128
        .global         _Z14convert_kernelPjj
        .type           _Z14convert_kernelPjj,@function
        .size           _Z14convert_kernelPjj,(.L_x_12 - _Z14convert_kernelPjj)
        .other          _Z14convert_kernelPjj,@"STO_CUDA_ENTRY STV_DEFAULT"
_Z14convert_kernelPjj:
.text._Z14convert_kernelPjj:
[----:B------:R-:W-:Y:S01]  /*0000*/  LDC R1, c[0x0][0x37c] ;  /* 0x0000df00ff017b82 */ /* 0x000fe20000000800 */
[----:B------:R-:W0:Y:S07]  /*0010*/  S2R R0, SR_TID.X ;  /* 0x0000000000007919 */ /* 0x000e2e0000002100 */
[----:B------:R-:W0:Y:S01]  /*0020*/  S2UR UR4, SR_CTAID.X ;  /* 0x00000000000479c3 */ /* 0x000e220000002500 */
[----:B------:R-:W1:Y:S07]  /*0030*/  LDCU UR5, c[0x0][0x388] ;  /* 0x00007100ff0577ac */ /* 0x000e6e0008000800 */
[----:B------:R-:W0:Y:S02]  /*0040*/  LDC R5, c[0x0][0x360] ;  /* 0x0000d800ff057b82 */ /* 0x000e240000000800 */
[----:B0-----:R-:W-:-:S05]  /*0050*/  IMAD R5, R5, UR4, R0 ;  /* 0x0000000405057c24 */ /* 0x001fca000f8e0200 */
[----:B-1----:R-:W-:-:S13]  /*0060*/  ISETP.GE.U32.AND P0, PT, R5, UR5, PT ;  /* 0x0000000505007c0c */ /* 0x002fda000bf06070 */
[----:B------:R-:W-:Y:S05]  /*0070*/  @P0 EXIT ;  /* 0x000000000000094d */ /* 0x000fea0003800000 */
[----:B------:R-:W0:Y:S01]  /*0080*/  LDC.64 R2, c[0x0][0x380] ;  /* 0x0000e000ff027b82 */ /* 0x000e220000000a00 */
[----:B------:R-:W1:Y:S01]  /*0090*/  LDCU.64 UR4, c[0x0][0x358] ;  /* 0x00006b00ff0477ac */ /* 0x000e620008000a00 */
[----:B0-----:R-:W-:-:S05]  /*00a0*/  IMAD.WIDE R2, R5, 0x4, R2 ;  /* 0x0000000405027825 */ /* 0x001fca00078e0202 */
[----:B-1----:R-:W2:Y:S02]  /*00b0*/  LDG.E R0, desc[UR4][R2.64] ;  /* 0x0000000402007981 */ /* 0x002ea4000c1e1900 */
[----:B--2---:R-:W-:-:S13]  /*00c0*/  ISETP.GE.U32.AND P0, PT, R0, 0x80, PT ;  /* 0x000000800000780c */ /* 0x004fda0003f06070 */
[----:B------:R-:W-:Y:S05]  /*00d0*/  @!P0 EXIT ;  /* 0x000000000000894d */ /* 0x000fea0003800000 */
[----:B------:R-:W-:-:S05]  /*00e0*/  HFMA2 R5, -RZ, RZ, 0, 7.569789886474609375e-06 ;  /* 0x0000007fff057431 */ /* 0x000fca00000001ff */
[----:B------:R-:W-:Y:S01]  /*00f0*/  STG.E desc[UR4][R2.64], R5 ;  /* 0x0000000502007986 */ /* 0x000fe2000c101904 */
[----:B------:R-:W-:Y:S05]  /*0100*/  EXIT ;  /* 0x000000000000794d */ /* 0x000fea0003800000 */
.L_x_0:
[----:B------:R-:W-:-:S00]  /*0110*/  BRA `(.L_x_0) ;  /* 0xfffffffc00fc7947 */ /* 0x000fc0000383ffff */
[----:B------:R-:W-:-:S00]  /*0120*/  NOP ;  /* 0x0000000000007918 */ /* 0x000fc00000000000 */
        /* <DEDUP_REMOVED lines=13> */
.L_x_12:


//--------------------- .text._Z16histogram_kernelPjS_jj --------------------------
	.section	.text._Z16histogram_kernelPjS_jj,"ax",@progbits
	.align	128
        .global         _Z16histogram_kernelPjS_jj
        .type           _Z16histogram_kernelPjS_jj,@function
        .size           _Z16histogram_kernelPjS_jj,(.L_x_13 - _Z16histogram_kernelPjS_jj)
        .other          _Z16histogram_kernelPjS_jj,@"STO_CUDA_ENTRY STV_DEFAULT"
_Z16histogram_kernelPjS_jj:
.text._Z16histogram_kernelPjS_jj:
[----:B------:R-:W-:Y:S08]  /*0000*/  LDC R1, c[0x0][0x37c] ;  /* 0x0000df00ff017b82 */ /* 0x000ff00000000800 */
[----:B------:R-:W0:Y:S01]  /*0010*/  LDC R10, c[0x0][0x360] ;  /* 0x0000d800ff0a7b82 */ /* 0x000e220000000800 */
[----:B------:R-:W1:Y:S01]  /*0020*/  S2R R7, SR_TID.X ;  /* 0x0000000000077919 */ /* 0x000e620000002100 */
[----:B------:R-:W0:Y:S01]  /*0030*/  LDCU UR8, c[0x0][0x394] ;  /* 0x00007280ff0877ac */ /* 0x000e220008000800 */
[----:B------:R-:W-:-:S05]  /*0040*/  UMOV UR4, 0x400 ;  /* 0x0000040000047882 */ /* 0x000fca0000000000 */
[----:B------:R-:W2:Y:S08]  /*0050*/  S2UR UR5, SR_CgaCtaId ;  /* 0x00000000000579c3 */ /* 0x000eb00000008800 */
[----:B------:R-:W3:Y:S01]  /*0060*/  S2UR UR6, SR_CTAID.X ;  /* 0x00000000000679c3 */ /* 0x000ee20000002500 */
[----:B0-----:R-:W-:Y:S01]  /*0070*/  ISETP.GE.U32.AND P0, PT, R10, UR8, PT ;  /* 0x000000080a007c0c */ /* 0x001fe2000bf06070 */
[----:B--2---:R-:W-:-:S06]  /*0080*/  ULEA UR4, UR5, UR4, 0x18 ;  /* 0x0000000405047291 */ /* 0x004fcc000f8ec0ff */
[----:B-1----:R-:W-:Y:S01]  /*0090*/  LEA R0, R7, UR4, 0x2 ;  /* 0x0000000407007c11 */ /* 0x002fe2000f8e10ff */
[----:B---3--:R-:W-:-:S05]  /*00a0*/  IMAD R9, R10, UR6, R7 ;  /* 0x000000060a097c24 */ /* 0x008fca000f8e0207 */
[----:B------:R-:W-:Y:S05]  /*00b0*/  @P0 BRA `(.L_x_1) ;  /* 0x00000000002c0947 */ /* 0x000fea0003800000 */
[----:B------:R-:W-:Y:S01]  /*00c0*/  ISETP.GE.U32.AND P1, PT, R7, UR8, PT ;  /* 0x0000000807007c0c */ /* 0x000fe2000bf26070 */
[----:B------:R-:W-:-:S12]  /*00d0*/  BSSY.RECONVERGENT B0, `(.L_x_2) ;  /* 0x0000008000007945 */ /* 0x000fd80003800200 */
[----:B------:R-:W-:Y:S05]  /*00e0*/  @P1 BRA `(.L_x_3) ;  /* 0x0000000000181947 */ /* 0x000fea0003800000 */
[----:B------:R-:W-:-:S07]  /*00f0*/  IMAD.MOV.U32 R2, RZ, RZ, R7 ;  /* 0x000000ffff027224 */ /* 0x000fce00078e0007 */
.L_x_4:
[----:B------:R-:W-:Y:S01]  /*0100*/  LEA R3, R2, UR4, 0x2 ;  /* 0x0000000402037c11 */ /* 0x000fe2000f8e10ff */
[----:B------:R-:W-:-:S04]  /*0110*/  IMAD.IADD R2, R10, 0x1, R2 ;  /* 0x000000010a027824 */ /* 0x000fc800078e0202 */
[----:B------:R0:W-:Y:S01]  /*0120*/  STS [R3], RZ ;  /* 0x000000ff03007388 */ /* 0x0001e20000000800 */
[----:B------:R-:W-:-:S13]  /*0130*/  ISETP.GE.U32.AND P1, PT, R2, UR8, PT ;  /* 0x0000000802007c0c */ /* 0x000fda000bf26070 */
[----:B0-----:R-:W-:Y:S05]  /*0140*/  @!P1 BRA `(.L_x_4) ;  /* 0xfffffffc00ec9947 */ /* 0x001fea000383ffff */
.L_x_3:
[----:B------:R-:W-:Y:S05]  /*0150*/  BSYNC.RECONVERGENT B0 ;  /* 0x0000000000007941 */ /* 0x000fea0003800200 */
.L_x_2:
[----:B------:R-:W-:Y:S05]  /*0160*/  BRA `(.L_x_5) ;  /* 0x0000000000087947 */ /* 0x000fea0003800000 */
.L_x_1:
[----:B------:R-:W-:-:S13]  /*0170*/  ISETP.GE.U32.AND P1, PT, R7, UR8, PT ;  /* 0x0000000807007c0c */ /* 0x000fda000bf26070 */
[----:B------:R0:W-:Y:S02]  /*0180*/  @!P1 STS [R0], RZ ;  /* 0x000000ff00009388 */ /* 0x0001e40000000800 */
.L_x_5:
[----:B------:R-:W1:Y:S01]  /*0190*/  LDCU UR9, c[0x0][0x390] ;  /* 0x00007200ff0977ac */ /* 0x000e620008000800 */
[----:B------:R-:W-:Y:S01]  /*01a0*/  BSSY.RECONVERGENT B0, `(.L_x_6) ;  /* 0x000000f000007945 */ /* 0x000fe20003800200 */
[----:B------:R-:W2:Y:S01]  /*01b0*/  LDCU.64 UR6, c[0x0][0x358] ;  /* 0x00006b00ff0677ac */ /* 0x000ea20008000a00 */
[----:B------:R-:W-:Y:S01]  /*01c0*/  BAR.SYNC.DEFER_BLOCKING 0x0 ;  /* 0x0000000000007b1d */ /* 0x000fe20000010000 */
[----:B-1----:R-:W-:-:S13]  /*01d0*/  ISETP.GE.U32.AND P1, PT, R9, UR9, PT ;  /* 0x0000000909007c0c */ /* 0x002fda000bf26070 */
[----:B--2---:R-:W-:Y:S05]  /*01e0*/  @P1 BRA `(.L_x_7) ;  /* 0x0000000000281947 */ /* 0x004fea0003800000 */
[----:B------:R-:W1:Y:S01]  /*01f0*/  LDC.64 R4, c[0x0][0x380] ;  /* 0x0000e000ff047b82 */ /* 0x000e620000000a00 */
[----:B------:R-:W2:Y:S02]  /*0200*/  LDCU UR5, c[0x0][0x370] ;  /* 0x00006e00ff0577ac */ /* 0x000ea40008000800 */
[----:B--2---:R-:W-:-:S07]  /*0210*/  IMAD R6, R10, UR5, RZ ;  /* 0x000000050a067c24 */ /* 0x004fce000f8e02ff */
.L_x_8:
[----:B-1----:R-:W-:-:S06]  /*0220*/  IMAD.WIDE R2, R9, 0x4, R4 ;  /* 0x0000000409027825 */ /* 0x002fcc00078e0204 */
[----:B--2---:R-:W2:Y:S01]  /*0230*/  LDG.E R2, desc[UR6][R2.64] ;  /* 0x0000000602027981 */ /* 0x004ea2000c1e1900 */
[----:B------:R-:W-:-:S05]  /*0240*/  IMAD.IADD R9, R6, 0x1, R9 ;  /* 0x0000000106097824 */ /* 0x000fca00078e0209 */
[----:B------:R-:W-:Y:S02]  /*0250*/  ISETP.GE.U32.AND P1, PT, R9, UR9, PT ;  /* 0x0000000909007c0c */ /* 0x000fe4000bf26070 */
[----:B--2---:R-:W-:-:S05]  /*0260*/  LEA R8, R2, UR4, 0x2 ;  /* 0x0000000402087c11 */ /* 0x004fca000f8e10ff */
[----:B------:R2:W-:Y:S06]  /*0270*/  ATOMS.POPC.INC.32 RZ, [R8+URZ] ;  /* 0x0000000008ff7f8c */ /* 0x0005ec000d8000ff */
[----:B------:R-:W-:Y:S05]  /*0280*/  @!P1 BRA `(.L_x_8) ;  /* 0xfffffffc00e49947 */ /* 0x000fea000383ffff */
.L_x_7:
[----:B------:R-:W-:Y:S05]  /*0290*/  BSYNC.RECONVERGENT B0 ;  /* 0x0000000000007941 */ /* 0x000fea0003800200 */
.L_x_6:
[----:B------:R-:W-:Y:S06]  /*02a0*/  BAR.SYNC.DEFER_BLOCKING 0x0 ;  /* 0x0000000000007b1d */ /* 0x000fec0000010000 */
[----:B------:R-:W-:Y:S05]  /*02b0*/  @P0 BRA `(.L_x_9) ;  /* 0x00000000002c0947 */ /* 0x000fea0003800000 */
[----:B------:R-:W-:-:S13]  /*02c0*/  ISETP.GE.U32.AND P0, PT, R7, UR8, PT ;  /* 0x0000000807007c0c */ /* 0x000fda000bf06070 */
[----:B------:R-:W-:Y:S05]  /*02d0*/  @P0 EXIT ;  /* 0x000000000000094d */ /* 0x000fea0003800000 */
[----:B------:R-:W1:Y:S02]  /*02e0*/  LDC.64 R4, c[0x0][0x388] ;  /* 0x0000e200ff047b82 */ /* 0x000e640000000a00 */
.L_x_10:
[C---:B0-----:R-:W-:Y:S01]  /*02f0*/  LEA R0, R7.reuse, UR4, 0x2 ;  /* 0x0000000407007c11 */ /* 0x041fe2000f8e10ff */
[----:B-1-3--:R-:W-:-:S04]  /*0300*/  IMAD.WIDE R2, R7, 0x4, R4 ;  /* 0x0000000407027825 */ /* 0x00afc800078e0204 */
[----:B------:R-:W0:Y:S01]  /*0310*/  LDS R9, [R0] ;  /* 0x0000000000097984 */ /* 0x000e220000000800 */
[----:B------:R-:W-:-:S05]  /*0320*/  IMAD.IADD R7, R10, 0x1, R7 ;  /* 0x000000010a077824 */ /* 0x000fca00078e0207 */
[----:B------:R-:W-:Y:S01]  /*0330*/  ISETP.GE.U32.AND P0, PT, R7, UR8, PT ;  /* 0x0000000807007c0c */ /* 0x000fe2000bf06070 */
[----:B0-----:R3:W-:-:S12]  /*0340*/  REDG.E.ADD.STRONG.GPU desc[UR6][R2.64], R9 ;  /* 0x000000090200798e */ /* 0x0017d8000c12e106 */
[----:B------:R-:W-:Y:S05]  /*0350*/  @!P0 BRA `(.L_x_10) ;  /* 0xfffffffc00e48947 */ /* 0x000fea000383ffff */
[----:B------:R-:W-:Y:S05]  /*0360*/  EXIT ;  /* 0x000000000000794d */ /* 0x000fea0003800000 */
.L_x_9:
[----:B------:R-:W-:-:S13]  /*0370*/  ISETP.GE.U32.AND P0, PT, R7, UR8, PT ;  /* 0x0000000807007c0c */ /* 0x000fda000bf06070 */
[----:B------:R-:W-:Y:S05]  /*0380*/  @P0 EXIT ;  /* 0x000000000000094d */ /* 0x000fea0003800000 */
[----:B------:R-:W1:Y:S01]  /*0390*/  LDS R5, [R0] ;  /* 0x0000000000057984 */ /* 0x000e620000000800 */
[----:B------:R-:W3:Y:S02]  /*03a0*/  LDC.64 R2, c[0x0][0x388] ;  /* 0x0000e200ff027b82 */ /* 0x000ee40000000a00 */
[----:B---3--:R-:W-:-:S05]  /*03b0*/  IMAD.WIDE.U32 R2, R7, 0x4, R2 ;  /* 0x0000000407027825 */ /* 0x008fca00078e0002 */
[----:B-1----:R-:W-:Y:S01]  /*03c0*/  REDG.E.ADD.STRONG.GPU desc[UR6][R2.64], R5 ;  /* 0x000000050200798e */ /* 0x002fe2000c12e106 */
[----:B------:R-:W-:Y:S05]  /*03d0*/  EXIT ;  /* 0x000000000000794d */ /* 0x000fea0003800000 */
.L_x_11:
        /* <DEDUP_REMOVED lines=10> */
.L_x_13:


//--------------------- .nv.shared.reserved.0     --------------------------
	.section	.nv.shared.reserved.0,"aw",@nobits
	.weak		__nv_reservedSMEM_offset_0_alias
	.size		__nv_reservedSMEM_offset_0_alias, 0, 64
	.other		__nv_reservedSMEM_offset_0_alias,@"STO_CUDA_RESERVED_SHARED STV_DEFAULT"
__nv_reservedSMEM_offset_0_alias:
	.zero		0
	.zero		64


//--------------------- .nv.shared._Z16histogram_kernelPjS_jj --------------------------
	.section	.nv.shared._Z16histogram_kernelPjS_jj,"aw",@nobits
	.sectionflags	@""
	.align	4
.nv.shared._Z16histogram_kernelPjS_jj:
	.zero		17408


//--------------------- .nv.constant0._Z14convert_kernelPjj --------------------------
	.section	.nv.constant0._Z14convert_kernelPjj,"a",@progbits
	.sectionflags	@""
	.align	4
.nv.constant0._Z14convert_kernelPjj:
	.zero		908


//--------------------- .nv.constant0._Z16histogram_kernelPjS_jj --------------------------
	.section	.nv.constant0._Z16histogram_kernelPjS_jj,"a",@progbits
	.sectionflags	@""
	.align	4
.nv.constant0._Z16histogram_kernelPjS_jj:
	.zero		920


//--------------------- SYMBOLS --------------------------

	.type		.nv.reservedSmem.offset0,@object
	.size		.nv.reservedSmem.offset0,0x4
	.type		.nv.reservedSmem.cap,@object
	.size		.nv.reservedSmem.cap,0x4
